//
// Generated by NVIDIA NVVM Compiler
//
// Compiler Build ID: CL-36424714
// Cuda compilation tools, release 13.0, V13.0.88
// Based on NVVM 20.0.0
//

.version 9.0
.target sm_100
.address_size 64

	// .globl	_Z4testv
.extern .func  (.param .b32 func_retval0) vprintf
(
	.param .b64 vprintf_param_0,
	.param .b64 vprintf_param_1
)
;
// _ZZ16block_reduce_sumILi128EjET0_S0_E8warp_sum has been demoted
// _ZZ16block_reduce_maxILi128EjET0_S0_E8warp_max has been demoted
.global .align 1 .b8 $str[12] = {114, 101, 115, 58, 32, 37, 100, 45, 37, 102, 10};
.global .align 1 .b8 $str$1[13] = {114, 101, 115, 50, 58, 32, 37, 100, 45, 37, 102, 10};

.visible .entry _Z4testv()
{
	.local .align 16 .b8 	__local_depot0[16];
	.reg .b64 	%SP;
	.reg .b64 	%SPL;
	.reg .pred 	%p<27>;
	.reg .b32 	%r<69>;
	.reg .b32 	%f<33>;
	.reg .b64 	%rd<9>;
	.reg .b64 	%fd<3>;
	// demoted variable
	.shared .align 4 .b8 _ZZ16block_reduce_sumILi128EjET0_S0_E8warp_sum[16];
	// demoted variable
	.shared .align 4 .b8 _ZZ16block_reduce_maxILi128EjET0_S0_E8warp_max[16];
	mov.u64 	%SPL, __local_depot0;
	cvta.local.u64 	%SP, %SPL;
	add.u64 	%rd2, %SP, 0;
	add.u64 	%rd1, %SPL, 0;
	mov.u32 	%r1, %tid.x;
	and.b32  	%r2, %r1, 31;
	shfl.sync.bfly.b32	%r9|%p1, %r2, 16, 31, -1;
	add.s32 	%r10, %r9, %r2;
	shfl.sync.bfly.b32	%r11|%p2, %r10, 8, 31, -1;
	add.s32 	%r12, %r11, %r10;
	shfl.sync.bfly.b32	%r13|%p3, %r12, 4, 31, -1;
	add.s32 	%r14, %r13, %r12;
	shfl.sync.bfly.b32	%r15|%p4, %r14, 2, 31, -1;
	add.s32 	%r16, %r15, %r14;
	shfl.sync.bfly.b32	%r17|%p5, %r16, 1, 31, -1;
	add.s32 	%r3, %r17, %r16;
	setp.ne.s32 	%p6, %r2, 0;
	@%p6 bra 	$L__BB0_2;
	shr.u32 	%r18, %r1, 3;
	mov.u32 	%r19, _ZZ16block_reduce_sumILi128EjET0_S0_E8warp_sum;
	add.s32 	%r20, %r19, %r18;
	st.shared.u32 	[%r20], %r3;
$L__BB0_2:
	bar.sync 	0;
	setp.gt.u32 	%p7, %r2, 3;
	mov.b32 	%r67, 0;
	@%p7 bra 	$L__BB0_4;
	shl.b32 	%r22, %r2, 2;
	mov.u32 	%r23, _ZZ16block_reduce_sumILi128EjET0_S0_E8warp_sum;
	add.s32 	%r24, %r23, %r22;
	ld.shared.u32 	%r67, [%r24];
$L__BB0_4:
	shfl.sync.bfly.b32	%r25|%p8, %r67, 16, 31, -1;
	add.s32 	%r26, %r25, %r67;
	shfl.sync.bfly.b32	%r27|%p9, %r26, 8, 31, -1;
	add.s32 	%r28, %r27, %r26;
	shfl.sync.bfly.b32	%r29|%p10, %r28, 4, 31, -1;
	add.s32 	%r30, %r29, %r28;
	shfl.sync.bfly.b32	%r31|%p11, %r30, 2, 31, -1;
	add.s32 	%r32, %r31, %r30;
	shfl.sync.bfly.b32	%r33|%p12, %r32, 1, 31, -1;
	add.s32 	%r6, %r33, %r32;
	setp.gt.u32 	%p13, %r1, 4;
	@%p13 bra 	$L__BB0_6;
	cvt.rn.f32.u32 	%f3, %r6;
	mov.u32 	%r34, %ctaid.x;
	cvt.f64.f32 	%fd1, %f3;
	st.local.u32 	[%rd1], %r34;
	st.local.f64 	[%rd1+8], %fd1;
	mov.u64 	%rd3, $str;
	cvta.global.u64 	%rd4, %rd3;
	{ // callseq 0, 0
	.param .b64 param0;
	st.param.b64 	[param0], %rd4;
	.param .b64 param1;
	st.param.b64 	[param1], %rd2;
	.param .b32 retval0;
	call.uni (retval0), 
	vprintf, 
	(
	param0, 
	param1
	);
	ld.param.b32 	%r35, [retval0];
	} // callseq 0
$L__BB0_6:
	setp.ne.s32 	%p14, %r2, 0;
	cvt.rn.f32.u32 	%f4, %r1;
	shfl.sync.bfly.b32	%r37|%p15, %r1, 16, 31, -1;
	cvt.rn.f32.u32 	%f5, %r37;
	max.f32 	%f6, %f4, %f5;
	cvt.rzi.u32.f32 	%r38, %f6;
	cvt.rn.f32.u32 	%f7, %r38;
	shfl.sync.bfly.b32	%r39|%p16, %r38, 8, 31, -1;
	cvt.rn.f32.u32 	%f8, %r39;
	max.f32 	%f9, %f7, %f8;
	cvt.rzi.u32.f32 	%r40, %f9;
	cvt.rn.f32.u32 	%f10, %r40;
	shfl.sync.bfly.b32	%r41|%p17, %r40, 4, 31, -1;
	cvt.rn.f32.u32 	%f11, %r41;
	max.f32 	%f12, %f10, %f11;
	cvt.rzi.u32.f32 	%r42, %f12;
	cvt.rn.f32.u32 	%f13, %r42;
	shfl.sync.bfly.b32	%r43|%p18, %r42, 2, 31, -1;
	cvt.rn.f32.u32 	%f14, %r43;
	max.f32 	%f15, %f13, %f14;
	cvt.rzi.u32.f32 	%r44, %f15;
	cvt.rn.f32.u32 	%f16, %r44;
	shfl.sync.bfly.b32	%r45|%p19, %r44, 1, 31, -1;
	cvt.rn.f32.u32 	%f17, %r45;
	max.f32 	%f1, %f16, %f17;
	@%p14 bra 	$L__BB0_8;
	cvt.rzi.u32.f32 	%r46, %f1;
	shr.u32 	%r47, %r1, 3;
	mov.u32 	%r48, _ZZ16block_reduce_maxILi128EjET0_S0_E8warp_max;
	add.s32 	%r49, %r48, %r47;
	st.shared.u32 	[%r49], %r46;
$L__BB0_8:
	setp.gt.u32 	%p20, %r2, 3;
	bar.sync 	0;
	mov.b32 	%r68, 0;
	@%p20 bra 	$L__BB0_10;
	shl.b32 	%r51, %r2, 2;
	mov.u32 	%r52, _ZZ16block_reduce_maxILi128EjET0_S0_E8warp_max;
	add.s32 	%r53, %r52, %r51;
	ld.shared.u32 	%r68, [%r53];
$L__BB0_10:
	setp.gt.u32 	%p21, %r1, 4;
	cvt.rn.f32.u32 	%f18, %r68;
	shfl.sync.bfly.b32	%r54|%p22, %r68, 16, 31, -1;
	cvt.rn.f32.u32 	%f19, %r54;
	max.f32 	%f20, %f18, %f19;
	cvt.rzi.u32.f32 	%r55, %f20;
	cvt.rn.f32.u32 	%f21, %r55;
	shfl.sync.bfly.b32	%r56|%p23, %r55, 8, 31, -1;
	cvt.rn.f32.u32 	%f22, %r56;
	max.f32 	%f23, %f21, %f22;
	cvt.rzi.u32.f32 	%r57, %f23;
	cvt.rn.f32.u32 	%f24, %r57;
	shfl.sync.bfly.b32	%r58|%p24, %r57, 4, 31, -1;
	cvt.rn.f32.u32 	%f25, %r58;
	max.f32 	%f26, %f24, %f25;
	cvt.rzi.u32.f32 	%r59, %f26;
	cvt.rn.f32.u32 	%f27, %r59;
	shfl.sync.bfly.b32	%r60|%p25, %r59, 2, 31, -1;
	cvt.rn.f32.u32 	%f28, %r60;
	max.f32 	%f29, %f27, %f28;
	cvt.rzi.u32.f32 	%r61, %f29;
	cvt.rn.f32.u32 	%f30, %r61;
	shfl.sync.bfly.b32	%r62|%p26, %r61, 1, 31, -1;
	cvt.rn.f32.u32 	%f31, %r62;
	max.f32 	%f2, %f30, %f31;
	@%p21 bra 	$L__BB0_12;
	cvt.rzi.u32.f32 	%r63, %f2;
	cvt.rn.f32.u32 	%f32, %r63;
	mov.u32 	%r64, %ctaid.x;
	cvt.f64.f32 	%fd2, %f32;
	st.local.u32 	[%rd1], %r64;
	st.local.f64 	[%rd1+8], %fd2;
	mov.u64 	%rd6, $str$1;
	cvta.global.u64 	%rd7, %rd6;
	{ // callseq 1, 0
	.param .b64 param0;
	st.param.b64 	[param0], %rd7;
	.param .b64 param1;
	st.param.b64 	[param1], %rd2;
	.param .b32 retval0;
	call.uni (retval0), 
	vprintf, 
	(
	param0, 
	param1
	);
	ld.param.b32 	%r65, [retval0];
	} // callseq 1
$L__BB0_12:
	ret;

}


// ===== COMPILED SASS (sm_100) =====

	.target	sm_100

	.elftype	@"ET_EXEC"


//--------------------- .note.nv.tkinfo           --------------------------
	.section	.note.nv.tkinfo,"",@"SHT_NOTE"
	.sectionflags	@"SHF_NOTE_NV_TKINFO"
	.tkinfo
        /*0018*/ 	.word	0x00000002
        /*0030*/ 	.string	""
        /*0030*/ 	.string	"ptxas"
        /*0030*/ 	.string	"Cuda compilation tools, release 13.0, V13.0.88"
        /*0030*/ 	.string	"Build cuda_13.0.r13.0/compiler.36424714_0"
        /*0030*/ 	.string	"-arch sm_100 -m 64 "



//--------------------- .note.nv.cuinfo           --------------------------
	.section	.note.nv.cuinfo,"",@"SHT_NOTE"
	.sectionflags	@"SHF_NOTE_NV_CUINFO"
        /*0018*/ 	.short	0x0002
        /*001a*/ 	.short	0x0064
        /*001c*/ 	.short	0x0082
	.zero		2


//--------------------- .nv.info                  --------------------------
	.section	.nv.info,"",@"SHT_CUDA_INFO"
	.align	4


	//----- nvinfo : EIATTR_REGCOUNT
	.align		4
        /*0000*/ 	.byte	0x04, 0x2f
        /*0002*/ 	.short	(.L_3 - .L_2)
	.align		4
.L_2:
        /*0004*/ 	.word	index@(_Z4testv)
        /*0008*/ 	.word	0x00000018


	//----- nvinfo : EIATTR_FRAME_SIZE
	.align		4
.L_3:
        /*000c*/ 	.byte	0x04, 0x11
        /*000e*/ 	.short	(.L_5 - .L_4)
	.align		4
.L_4:
        /*0010*/ 	.word	index@(_Z4testv)
        /*0014*/ 	.word	0x00000010


	//----- nvinfo : EIATTR_MIN_STACK_SIZE
	.align		4
.L_5:
        /*0018*/ 	.byte	0x04, 0x12
        /*001a*/ 	.short	(.L_7 - .L_6)
	.align		4
.L_6:
        /*001c*/ 	.word	index@(_Z4testv)
        /*0020*/ 	.word	0x00000010
.L_7:


//--------------------- .nv.compat                --------------------------
	.section	.nv.compat,"",@"SHT_CUDA_COMPAT_INFO"
	.align	4
        /*0000*/ 	.byte	0x02, 0x09, 0x00, 0x00, 0x02, 0x02, 0x01, 0x00, 0x02, 0x05, 0x05, 0x00, 0x03, 0x07, 0x01, 0x01
        /*0010*/ 	.byte	0x02, 0x03, 0x00, 0x00, 0x02, 0x06, 0x01, 0x00, 0x04, 0x0b, 0x08, 0x00, 0x09, 0x00, 0x00, 0x00
        /*0020*/ 	.byte	0x00, 0x00, 0x00, 0x00


//--------------------- .nv.info._Z4testv         --------------------------
	.section	.nv.info._Z4testv,"",@"SHT_CUDA_INFO"
	.sectionflags	@""
	.align	4


	//----- nvinfo : EIATTR_CUDA_API_VERSION
	.align		4
        /*0000*/ 	.byte	0x04, 0x37
        /*0002*/ 	.short	(.L_9 - .L_8)
.L_8:
        /*0004*/ 	.word	0x00000082


	//----- nvinfo : EIATTR_SPARSE_MMA_MASK
	.align		4
.L_9:
        /*0008*/ 	.byte	0x03, 0x50
        /*000a*/ 	.short	0x0000


	//----- nvinfo : EIATTR_MAXREG_COUNT
	.align		4
        /*000c*/ 	.byte	0x03, 0x1b
        /*000e*/ 	.short	0x00ff


	//----- nvinfo : EIATTR_NUM_BARRIERS
	.align		4
        /*0010*/ 	.byte	0x02, 0x4c
        /*0012*/ 	.byte	0x01
	.zero		1


	//----- nvinfo : EIATTR_EXTERNS
	.align		4
        /*0014*/ 	.byte	0x04, 0x0f
        /*0016*/ 	.short	(.L_11 - .L_10)


	//   ....[0]....
	.align		4
.L_10:
        /*0018*/ 	.word	index@(vprintf)


	//----- nvinfo : EIATTR_MERCURY_ISA_VERSION
	.align		4
.L_11:
        /*001c*/ 	.byte	0x03, 0x5f
        /*001e*/ 	.short	0x0101


	//----- nvinfo : EIATTR_COOP_GROUP_MASK_REGIDS
	.align		4
        /*0020*/ 	.byte	0x04, 0x29
        /*0022*/ 	.short	(.L_13 - .L_12)


	//   ....[0]....
.L_12:
        /*0024*/ 	.word	0xffffffff


	//   ....[1]....
        /*0028*/ 	.word	0xffffffff


	//   ....[2]....
        /*002c*/ 	.word	0xffffffff


	//   ....[3]....
        /*0030*/ 	.word	0xffffffff


	//   ....[4]....
        /*0034*/ 	.word	0xffffffff


	//   ....[5]....
        /*0038*/ 	.word	0xffffffff


	//   ....[6]....
        /*003c*/ 	.word	0xffffffff


	//   ....[7]....
        /*0040*/ 	.word	0xffffffff


	//   ....[8]....
        /*0044*/ 	.word	0xffffffff


	//   ....[9]....
        /*0048*/ 	.word	0xffffffff


	//   ....[10]....
        /*004c*/ 	.word	0xffffffff


	//   ....[11]....
        /*0050*/ 	.word	0xffffffff


	//   ....[12]....
        /*0054*/ 	.word	0xffffffff


	//   ....[13]....
        /*0058*/ 	.word	0xffffffff


	//   ....[14]....
        /*005c*/ 	.word	0xffffffff


	//   ....[15]....
        /*0060*/ 	.word	0xffffffff


	//   ....[16]....
        /*0064*/ 	.word	0xffffffff


	//   ....[17]....
        /*0068*/ 	.word	0xffffffff


	//   ....[18]....
        /*006c*/ 	.word	0xffffffff


	//   ....[19]....
        /*0070*/ 	.word	0xffffffff


	//   ....[20]....
        /*0074*/ 	.word	0x0500000f


	//   ....[21]....
        /*0078*/ 	.word	0x0500000f


	//   ....[22]....
        /*007c*/ 	.word	0x0500000f


	//   ....[23]....
        /*0080*/ 	.word	0x0500000f


	//   ....[24]....
        /*0084*/ 	.word	0x0500000f


	//----- nvinfo : EIATTR_COOP_GROUP_INSTR_OFFSETS
	.align		4
.L_13:
        /*0088*/ 	.byte	0x04, 0x28
        /*008a*/ 	.short	(.L_15 - .L_14)


	//   ....[0]....
.L_14:
        /*008c*/ 	.word	0x00000080


	//   ....[1]....
        /*0090*/ 	.word	0x000000d0


	//   ....[2]....
        /*0094*/ 	.word	0x00000120


	//   ....[3]....
        /*0098*/ 	.word	0x00000170


	//   ....[4]....
        /*009c*/ 	.word	0x00000190


	//   ....[5]....
        /*00a0*/ 	.word	0x00000200


	//   ....[6]....
        /*00a4*/ 	.word	0x00000220


	//   ....[7]....
        /*00a8*/ 	.word	0x00000240


	//   ....[8]....
        /*00ac*/ 	.word	0x00000260


	//   ....[9]....
        /*00b0*/ 	.word	0x00000290


	//   ....[10]....
        /*00b4*/ 	.word	0x000003f0


	//   ....[11]....
        /*00b8*/ 	.word	0x00000430


	//   ....[12]....
        /*00bc*/ 	.word	0x00000480


	//   ....[13]....
        /*00c0*/ 	.word	0x000004d0


	//   ....[14]....
        /*00c4*/ 	.word	0x00000520


	//   ....[15]....
        /*00c8*/ 	.word	0x00000680


	//   ....[16]....
        /*00cc*/ 	.word	0x000006d0


	//   ....[17]....
        /*00d0*/ 	.word	0x00000720


	//   ....[18]....
        /*00d4*/ 	.word	0x00000770


	//   ....[19]....
        /*00d8*/ 	.word	0x000007c0


	//   ....[20]....
        /*00dc*/ 	.word	0x00000960


	//   ....[21]....
        /*00e0*/ 	.word	0x000009f0


	//   ....[22]....
        /*00e4*/ 	.word	0x00000a80


	//   ....[23]....
        /*00e8*/ 	.word	0x00000b10


	//   ....[24]....
        /*00ec*/ 	.word	0x00000ba0


	//----- nvinfo : EIATTR_VRC_CTA_INIT_COUNT
	.align		4
.L_15:
        /*00f0*/ 	.byte	0x02, 0x4a
	.zero		1
	.zero		1


	//----- nvinfo : EIATTR_SYSCALL_OFFSETS
	.align		4
        /*00f4*/ 	.byte	0x04, 0x46
        /*00f6*/ 	.short	(.L_17 - .L_16)


	//   ....[0]....
.L_16:
        /*00f8*/ 	.word	0x00000390


	//   ....[1]....
        /*00fc*/ 	.word	0x000008f0


	//----- nvinfo : EIATTR_EXIT_INSTR_OFFSETS
	.align		4
.L_17:
        /*0100*/ 	.byte	0x04, 0x1c
        /*0102*/ 	.short	(.L_19 - .L_18)


	//   ....[0]....
.L_18:
        /*0104*/ 	.word	0x00000800


	//   ....[1]....
        /*0108*/ 	.word	0x00000900


	//----- nvinfo : EIATTR_CRS_STACK_SIZE
	.align		4
.L_19:
        /*010c*/ 	.byte	0x04, 0x1e
        /*010e*/ 	.short	(.L_21 - .L_20)
.L_20:
        /*0110*/ 	.word	0x00000000


	//----- nvinfo : EIATTR_SW_WAR
	.align		4
.L_21:
        /*0114*/ 	.byte	0x04, 0x36
        /*0116*/ 	.short	(.L_23 - .L_22)
.L_22:
        /*0118*/ 	.word	0x00000008
.L_23:


//--------------------- .nv.callgraph             --------------------------
	.section	.nv.callgraph,"",@"SHT_CUDA_CALLGRAPH"
	.align	4
	.sectionentsize	8
	.align		4
        /*0000*/ 	.word	0x00000000
	.align		4
        /*0004*/ 	.word	0xffffffff
	.align		4
        /*0008*/ 	.word	index@(_Z4testv)
	.align		4
        /*000c*/ 	.word	index@(vprintf)
	.align		4
        /*0010*/ 	.word	0x00000000
	.align		4
        /*0014*/ 	.word	0xfffffffe
	.align		4
        /*0018*/ 	.word	0x00000000
	.align		4
        /*001c*/ 	.word	0xfffffffd
	.align		4
        /*0020*/ 	.word	0x00000000
	.align		4
        /*0024*/ 	.word	0xfffffffc


//--------------------- .nv.constant4             --------------------------
	.section	.nv.constant4,"a",@progbits
	.align	8
	.align		8
.nv.constant4:
        /*0000*/ 	.dword	vprintf
	.align		8
        /*0008*/ 	.dword	$str
	.align		8
        /*0010*/ 	.dword	$str$1


//--------------------- .text._Z4testv            --------------------------
	.section	.text._Z4testv,"ax",@progbits
	.align	128
        .global         _Z4testv
        .type           _Z4testv,@function
        .size           _Z4testv,(.L_x_11 - _Z4testv)
        .other          _Z4testv,@"STO_CUDA_ENTRY STV_DEFAULT"
_Z4testv:
.text._Z4testv:
[----:B------:R-:W0:Y:S01]  /*0000*/  LDC R1, c[0x0][0x37c] ;  /* 0x0000df00ff017b82 */ /* 0x000e220000000800 */
[----:B------:R-:W1:Y:S01]  /*0010*/  S2R R17, SR_TID.X ;  /* 0x0000000000117919 */ /* 0x000e620000002100 */
[----:B------:R-:W2:Y:S01]  /*0020*/  LDCU UR4, c[0x0][0x2f8] ;  /* 0x00005f00ff0477ac */ /* 0x000ea20008000800 */
[----:B0-----:R-:W-:Y:S01]  /*0030*/  VIADD R1, R1, 0xfffffff0 ;  /* 0xfffffff001017836 */ /* 0x001fe20000000000 */
[----:B------:R-:W-:Y:S01]  /*0040*/  BSSY.RECONVERGENT B6, `(.L_x_0) ;  /* 0x0000036000067945 */ /* 0x000fe20003800200 */
[----:B------:R-:W0:Y:S01]  /*0050*/  LDCU UR5, c[0x0][0x2fc] ;  /* 0x00005f80ff0577ac */ /* 0x000e220008000800 */
[----:B-1----:R-:W-:-:S04]  /*0060*/  LOP3.LUT P0, R18, R17, 0x1f, RZ, 0xc0, !PT ;  /* 0x0000001f11127812 */ /* 0x002fc8000780c0ff */
[----:B------:R-:W-:Y:S01]  /*0070*/  ISETP.GT.U32.AND P1, PT, R18, 0x3, PT ;  /* 0x000000031200780c */ /* 0x000fe20003f24070 */
[----:B------:R-:W1:Y:S08]  /*0080*/  SHFL.BFLY PT, R3, R18, 0x10, 0x1f ;  /* 0x0e001f0012037f89 */ /* 0x000e7000000e0000 */
[----:B------:R-:W3:Y:S01]  /*0090*/  @!P0 S2R R9, SR_CgaCtaId ;  /* 0x0000000000098919 */ /* 0x000ee20000008800 */
[----:B------:R-:W-:-:S03]  /*00a0*/  @!P0 MOV R4, 0x400 ;  /* 0x0000040000048802 */ /* 0x000fc60000000f00 */
[----:B------:R-:W4:Y:S01]  /*00b0*/  @!P1 S2R R6, SR_CgaCtaId ;  /* 0x0000000000069919 */ /* 0x000f220000008800 */
[----:B-1----:R-:W-:-:S05]  /*00c0*/  IMAD.IADD R3, R18, 0x1, R3 ;  /* 0x0000000112037824 */ /* 0x002fca00078e0203 */
[----:B------:R-:W1:Y:S01]  /*00d0*/  SHFL.BFLY PT, R0, R3, 0x8, 0x1f ;  /* 0x0d001f0003007f89 */ /* 0x000e6200000e0000 */
[----:B---3--:R-:W-:-:S04]  /*00e0*/  @!P0 LEA R4, R9, R4, 0x18 ;  /* 0x0000000409048211 */ /* 0x008fc800078ec0ff */
[----:B------:R-:W-:Y:S01]  /*00f0*/  @!P0 LEA.HI R4, R17, R4, RZ, 0x1d ;  /* 0x0000000411048211 */ /* 0x000fe200078fe8ff */
[----:B-1----:R-:W-:Y:S01]  /*0100*/  IMAD.IADD R0, R3, 0x1, R0 ;  /* 0x0000000103007824 */ /* 0x002fe200078e0200 */
[----:B------:R-:W-:-:S04]  /*0110*/  @!P1 MOV R3, 0x400 ;  /* 0x0000040000039802 */ /* 0x000fc80000000f00 */
[----:B------:R-:W1:Y:S01]  /*0120*/  SHFL.BFLY PT, R5, R0, 0x4, 0x1f ;  /* 0x0c801f0000057f89 */ /* 0x000e6200000e0000 */
[----:B----4-:R-:W-:-:S05]  /*0130*/  @!P1 LEA R3, R6, R3, 0x18 ;  /* 0x0000000306039211 */ /* 0x010fca00078ec0ff */
[----:B------:R-:W-:Y:S02]  /*0140*/  @!P1 IMAD R3, R18, 0x4, R3 ;  /* 0x0000000412039824 */ /* 0x000fe400078e0203 */
[----:B-1----:R-:W-:Y:S02]  /*0150*/  IMAD.IADD R5, R0, 0x1, R5 ;  /* 0x0000000100057824 */ /* 0x002fe400078e0205 */
[----:B------:R-:W-:-:S03]  /*0160*/  IMAD.MOV.U32 R0, RZ, RZ, RZ ;  /* 0x000000ffff007224 */ /* 0x000fc600078e00ff */
[----:B------:R-:W1:Y:S02]  /*0170*/  SHFL.BFLY PT, R2, R5, 0x2, 0x1f ;  /* 0x0c401f0005027f89 */ /* 0x000e6400000e0000 */
[----:B-1----:R-:W-:-:S05]  /*0180*/  IMAD.IADD R2, R5, 0x1, R2 ;  /* 0x0000000105027824 */ /* 0x002fca00078e0202 */
[----:B------:R-:W1:Y:S02]  /*0190*/  SHFL.BFLY PT, R7, R2, 0x1, 0x1f ;  /* 0x0c201f0002077f89 */ /* 0x000e6400000e0000 */
[----:B-1----:R-:W-:-:S05]  /*01a0*/  IMAD.IADD R7, R2, 0x1, R7 ;  /* 0x0000000102077824 */ /* 0x002fca00078e0207 */
[----:B------:R-:W-:Y:S01]  /*01b0*/  @!P0 STS [R4], R7 ;  /* 0x0000000704008388 */ /* 0x000fe20000000800 */
[----:B------:R-:W-:Y:S01]  /*01c0*/  BAR.SYNC.DEFER_BLOCKING 0x0 ;  /* 0x0000000000007b1d */ /* 0x000fe20000010000 */
[----:B------:R-:W-:-:S05]  /*01d0*/  ISETP.GT.U32.AND P0, PT, R17, 0x4, PT ;  /* 0x000000041100780c */ /* 0x000fca0003f04070 */
[----:B------:R-:W1:Y:S01]  /*01e0*/  @!P1 LDS R0, [R3] ;  /* 0x0000000003009984 */ /* 0x000e620000000800 */
[----:B--2---:R-:W-:-:S03]  /*01f0*/  IADD3 R16, P1, PT, R1, UR4, RZ ;  /* 0x0000000401107c10 */ /* 0x004fc6000ff3e0ff */
[----:B-1----:R-:W1:Y:S02]  /*0200*/  SHFL.BFLY PT, R5, R0, 0x10, 0x1f ;  /* 0x0e001f0000057f89 */ /* 0x002e6400000e0000 */
[----:B-1----:R-:W-:-:S05]  /*0210*/  IMAD.IADD R5, R5, 0x1, R0 ;  /* 0x0000000105057824 */ /* 0x002fca00078e0200 */
[----:B------:R-:W1:Y:S02]  /*0220*/  SHFL.BFLY PT, R2, R5, 0x8, 0x1f ;  /* 0x0d001f0005027f89 */ /* 0x000e6400000e0000 */
[----:B-1----:R-:W-:-:S05]  /*0230*/  IMAD.IADD R6, R5, 0x1, R2 ;  /* 0x0000000105067824 */ /* 0x002fca00078e0202 */
[----:B------:R-:W1:Y:S02]  /*0240*/  SHFL.BFLY PT, R9, R6, 0x4, 0x1f ;  /* 0x0c801f0006097f89 */ /* 0x000e6400000e0000 */
[----:B-1----:R-:W-:-:S05]  /*0250*/  IMAD.IADD R9, R6, 0x1, R9 ;  /* 0x0000000106097824 */ /* 0x002fca00078e0209 */
[----:B------:R-:W1:Y:S02]  /*0260*/  SHFL.BFLY PT, R2, R9, 0x2, 0x1f ;  /* 0x0c401f0009027f89 */ /* 0x000e6400000e0000 */
[----:B-1----:R-:W-:Y:S02]  /*0270*/  IMAD.IADD R8, R9, 0x1, R2 ;  /* 0x0000000109087824 */ /* 0x002fe400078e0202 */
[----:B0-----:R-:W-:-:S03]  /*0280*/  IMAD.X R2, RZ, RZ, UR5, P1 ;  /* 0x00000005ff027e24 */ /* 0x001fc600088e06ff */
[----:B------:R-:W0:Y:S02]  /*0290*/  SHFL.BFLY PT, R7, R8, 0x1, 0x1f ;  /* 0x0c201f0008077f89 */ /* 0x000e2400000e0000 */
[----:B0-----:R-:W-:Y:S01]  /*02a0*/  IMAD.IADD R0, R8, 0x1, R7 ;  /* 0x0000000108007824 */ /* 0x001fe200078e0207 */
[----:B------:R-:W-:Y:S06]  /*02b0*/  @P0 BRA `(.L_x_1) ;  /* 0x0000000000380947 */ /* 0x000fec0003800000 */
[----:B------:R-:W0:Y:S01]  /*02c0*/  S2R R12, SR_CTAID.X ;  /* 0x00000000000c7919 */ /* 0x000e220000002500 */
[----:B------:R-:W-:Y:S01]  /*02d0*/  I2FP.F32.U32 R0, R0 ;  /* 0x0000000000007245 */ /* 0x000fe20000201000 */
[----:B------:R-:W1:Y:S01]  /*02e0*/  LDCU.64 UR4, c[0x4][0x8] ;  /* 0x01000100ff0477ac */ /* 0x000e620008000a00 */
[----:B------:R-:W-:Y:S01]  /*02f0*/  MOV R3, 0x0 ;  /* 0x0000000000037802 */ /* 0x000fe20000000f00 */
[----:B------:R-:W-:Y:S01]  /*0300*/  IMAD.MOV.U32 R6, RZ, RZ, R16 ;  /* 0x000000ffff067224 */ /* 0x000fe200078e0010 */
[----:B------:R-:W2:Y:S01]  /*0310*/  F2F.F64.F32 R8, R0 ;  /* 0x0000000000087310 */ /* 0x000ea20000201800 */
[----:B------:R-:W-:Y:S01]  /*0320*/  IMAD.MOV.U32 R7, RZ, RZ, R2 ;  /* 0x000000ffff077224 */ /* 0x000fe200078e0002 */
[----:B------:R3:W4:Y:S01]  /*0330*/  LDC.64 R10, c[0x4][R3] ;  /* 0x01000000030a7b82 */ /* 0x0007220000000a00 */
[----:B--2---:R3:W-:Y:S01]  /*0340*/  STL.64 [R1+0x8], R8 ;  /* 0x0000080801007387 */ /* 0x0047e20000100a00 */
[----:B-1----:R-:W-:Y:S02]  /*0350*/  IMAD.U32 R4, RZ, RZ, UR4 ;  /* 0x00000004ff047e24 */ /* 0x002fe4000f8e00ff */
[----:B------:R-:W-:Y:S01]  /*0360*/  IMAD.U32 R5, RZ, RZ, UR5 ;  /* 0x00000005ff057e24 */ /* 0x000fe2000f8e00ff */
[----:B0-----:R3:W-:Y:S06]  /*0370*/  STL [R1], R12 ;  /* 0x0000000c01007387 */ /* 0x0017ec0000100800 */
[----:B------:R-:W-:-:S07]  /*0380*/  LEPC R20, `(.L_x_1) ;  /* 0x000000001014794e */ /* 0x000fce0000000000 */
[----:B---34-:R-:W-:Y:S05]  /*0390*/  CALL.ABS.NOINC R10 ;  /* 0x000000000a007343 */ /* 0x018fea0003c00000 */
.L_x_1:
[----:B------:R-:W-:Y:S05]  /*03a0*/  BSYNC.RECONVERGENT B6 ;  /* 0x0000000000067941 */ /* 0x000fea0003800200 */
.L_x_0:
[----:B------:R-:W-:Y:S01]  /*03b0*/  UMOV UR4, 0xffffffff ;  /* 0xffffffff00047882 */ /* 0x000fe20000000000 */
[----:B------:R-:W-:Y:S02]  /*03c0*/  ISETP.NE.AND P0, PT, R18, RZ, PT ;  /* 0x000000ff1200720c */ /* 0x000fe40003f05270 */
[----:B------:R-:W-:Y:S01]  /*03d0*/  I2FP.F32.U32 R3, R17 ;  /* 0x0000001100037245 */ /* 0x000fe20000201000 */
[----:B------:R-:W-:Y:S10]  /*03e0*/  BRA.DIV UR4, `(.L_x_2) ;  /* 0x0000000604487947 */ /* 0x000ff4000b800000 */
[----:B------:R-:W0:Y:S02]  /*03f0*/  SHFL.BFLY PT, R14, R17, 0x10, 0x1f ;  /* 0x0e001f00110e7f89 */ /* 0x000e2400000e0000 */
[----:B0-----:R-:W-:-:S04]  /*0400*/  I2FP.F32.U32 R14, R14 ;  /* 0x0000000e000e7245 */ /* 0x001fc80000201000 */
[----:B------:R-:W-:-:S06]  /*0410*/  FMNMX R0, R3, R14, !PT ;  /* 0x0000000e03007209 */ /* 0x000fcc0007800000 */
[----:B------:R-:W0:Y:S02]  /*0420*/  F2I.U32.TRUNC.NTZ R0, R0 ;  /* 0x0000000000007305 */ /* 0x000e24000020f000 */
[----:B0-----:R-:W0:Y:S01]  /*0430*/  SHFL.BFLY PT, R14, R0, 0x8, 0x1f ;  /* 0x0d001f00000e7f89 */ /* 0x001e2200000e0000 */
[----:B------:R-:W-:Y:S02]  /*0440*/  I2FP.F32.U32 R3, R0 ;  /* 0x0000000000037245 */ /* 0x000fe40000201000 */
        /* <DEDUP_REMOVED lines=13> */
[----:B0-----:R0:W1:Y:S01]  /*0520*/  SHFL.BFLY PT, R14, R0, 0x1, 0x1f ;  /* 0x0c201f00000e7f89 */ /* 0x00106200000e0000 */
[----:B------:R-:W-:-:S07]  /*0530*/  I2FP.F32.U32 R3, R0 ;  /* 0x0000000000037245 */ /* 0x000fce0000201000 */
.L_x_9:
[----:B------:R-:W2:Y:S01]  /*0540*/  @!P0 S2R R5, SR_CgaCtaId ;  /* 0x0000000000058919 */ /* 0x000ea20000008800 */
[----:B------:R-:W-:Y:S01]  /*0550*/  ISETP.GT.U32.AND P1, PT, R18, 0x3, PT ;  /* 0x000000031200780c */ /* 0x000fe20003f24070 */
[----:B------:R-:W-:Y:S05]  /*0560*/  WARPSYNC.ALL ;  /* 0x0000000000007948 */ /* 0x000fea0003800000 */
[----:B-1----:R-:W-:Y:S02]  /*0570*/  I2FP.F32.U32 R14, R14 ;  /* 0x0000000e000e7245 */ /* 0x002fe40000201000 */
[----:B0-----:R-:W-:Y:S02]  /*0580*/  @!P0 MOV R0, 0x400 ;  /* 0x0000040000008802 */ /* 0x001fe40000000f00 */
[----:B------:R-:W-:-:S03]  /*0590*/  FMNMX R3, R3, R14, !PT ;  /* 0x0000000e03037209 */ /* 0x000fc60007800000 */
[----:B------:R-:W0:Y:S01]  /*05a0*/  @!P1 S2R R7, SR_CgaCtaId ;  /* 0x0000000000079919 */ /* 0x000e220000008800 */
[----:B------:R-:W-:Y:S01]  /*05b0*/  @!P0 VIADD R0, R0, 0x10 ;  /* 0x0000001000008836 */ /* 0x000fe20000000000 */
[----:B------:R-:W-:Y:S01]  /*05c0*/  @!P1 MOV R4, 0x400 ;  /* 0x0000040000049802 */ /* 0x000fe20000000f00 */
[----:B------:R-:W1:Y:S04]  /*05d0*/  @!P0 F2I.U32.TRUNC.NTZ R3, R3 ;  /* 0x0000000300038305 */ /* 0x000e68000020f000 */
[----:B------:R-:W-:Y:S01]  /*05e0*/  @!P1 VIADD R4, R4, 0x10 ;  /* 0x0000001004049836 */ /* 0x000fe20000000000 */
[----:B--2---:R-:W-:-:S04]  /*05f0*/  @!P0 LEA R0, R5, R0, 0x18 ;  /* 0x0000000005008211 */ /* 0x004fc800078ec0ff */
[----:B------:R-:W-:-:S05]  /*0600*/  @!P0 LEA.HI R0, R17, R0, RZ, 0x1d ;  /* 0x0000000011008211 */ /* 0x000fca00078fe8ff */
[----:B-1----:R-:W-:Y:S01]  /*0610*/  @!P0 STS [R0], R3 ;  /* 0x0000000300008388 */ /* 0x002fe20000000800 */
[----:B------:R-:W-:Y:S01]  /*0620*/  BAR.SYNC.DEFER_BLOCKING 0x0 ;  /* 0x0000000000007b1d */ /* 0x000fe20000010000 */
[----:B0-----:R-:W-:Y:S01]  /*0630*/  @!P1 LEA R7, R7, R4, 0x18 ;  /* 0x0000000407079211 */ /* 0x001fe200078ec0ff */
[----:B------:R-:W-:Y:S01]  /*0640*/  IMAD.MOV.U32 R4, RZ, RZ, RZ ;  /* 0x000000ffff047224 */ /* 0x000fe200078e00ff */
[----:B------:R-:W-:-:S03]  /*0650*/  ISETP.GT.U32.AND P0, PT, R17, 0x4, PT ;  /* 0x000000041100780c */ /* 0x000fc60003f04070 */
[----:B------:R-:W-:-:S05]  /*0660*/  @!P1 IMAD R18, R18, 0x4, R7 ;  /* 0x0000000412129824 */ /* 0x000fca00078e0207 */
[----:B------:R-:W0:Y:S04]  /*0670*/  @!P1 LDS R4, [R18] ;  /* 0x0000000012049984 */ /* 0x000e280000000800 */
        /* <DEDUP_REMOVED lines=23> */
[----:B------:R-:W-:Y:S01]  /*07f0*/  FMNMX R3, R3, R0, !PT ;  /* 0x0000000003037209 */ /* 0x000fe20007800000 */
[----:B------:R-:W-:Y:S06]  /*0800*/  @P0 EXIT ;  /* 0x000000000000094d */ /* 0x000fec0003800000 */
[----:B------:R-:W0:Y:S01]  /*0810*/  F2I.U32.TRUNC.NTZ R0, R3 ;  /* 0x0000000300007305 */ /* 0x000e22000020f000 */
[----:B------:R-:W1:Y:S01]  /*0820*/  S2R R10, SR_CTAID.X ;  /* 0x00000000000a7919 */ /* 0x000e620000002500 */
[----:B------:R-:W-:Y:S01]  /*0830*/  MOV R11, 0x0 ;  /* 0x00000000000b7802 */ /* 0x000fe20000000f00 */
[----:B------:R-:W2:Y:S01]  /*0840*/  LDCU.64 UR4, c[0x4][0x10] ;  /* 0x01000200ff0477ac */ /* 0x000ea20008000a00 */
[----:B------:R-:W-:Y:S02]  /*0850*/  IMAD.MOV.U32 R6, RZ, RZ, R16 ;  /* 0x000000ffff067224 */ /* 0x000fe400078e0010 */
[----:B------:R3:W4:Y:S01]  /*0860*/  LDC.64 R12, c[0x4][R11] ;  /* 0x010000000b0c7b82 */ /* 0x0007220000000a00 */
[----:B------:R-:W-:Y:S01]  /*0870*/  IMAD.MOV.U32 R7, RZ, RZ, R2 ;  /* 0x000000ffff077224 */ /* 0x000fe200078e0002 */
[----:B0-----:R-:W-:-:S04]  /*0880*/  I2FP.F32.U32 R0, R0 ;  /* 0x0000000000007245 */ /* 0x001fc80000201000 */
[----:B------:R-:W0:Y:S01]  /*0890*/  F2F.F64.F32 R8, R0 ;  /* 0x0000000000087310 */ /* 0x000e220000201800 */
[----:B--2---:R-:W-:Y:S02]  /*08a0*/  IMAD.U32 R4, RZ, RZ, UR4 ;  /* 0x00000004ff047e24 */ /* 0x004fe4000f8e00ff */
[----:B------:R-:W-:Y:S01]  /*08b0*/  IMAD.U32 R5, RZ, RZ, UR5 ;  /* 0x00000005ff057e24 */ /* 0x000fe2000f8e00ff */
[----:B-1----:R3:W-:Y:S04]  /*08c0*/  STL [R1], R10 ;  /* 0x0000000a01007387 */ /* 0x0027e80000100800 */
[----:B0-----:R3:W-:Y:S02]  /*08d0*/  STL.64 [R1+0x8], R8 ;  /* 0x0000080801007387 */ /* 0x0017e40000100a00 */
[----:B------:R-:W-:-:S07]  /*08e0*/  LEPC R20, `(.L_x_3) ;  /* 0x000000001014794e */ /* 0x000fce0000000000 */
[----:B---34-:R-:W-:Y:S05]  /*08f0*/  CALL.ABS.NOINC R12 ;  /* 0x000000000c007343 */ /* 0x018fea0003c00000 */
.L_x_3:
[----:B------:R-:W-:Y:S05]  /*0900*/  EXIT ;  /* 0x000000000000794d */ /* 0x000fea0003800000 */
.L_x_2:
[----:B------:R-:W-:Y:S02]  /*0910*/  IMAD.MOV.U32 R13, RZ, RZ, R17 ;  /* 0x000000ffff0d7224 */ /* 0x000fe400078e0011 */
[----:B------:R-:W-:Y:S02]  /*0920*/  IMAD.MOV.U32 R12, RZ, RZ, 0x10 ;  /* 0x00000010ff0c7424 */ /* 0x000fe400078e00ff */
[----:B------:R-:W-:Y:S02]  /*0930*/  IMAD.MOV.U32 R11, RZ, RZ, 0x1f ;  /* 0x0000001fff0b7424 */ /* 0x000fe400078e00ff */
[----:B------:R-:W-:-:S07]  /*0940*/  IMAD.MOV.U32 R15, RZ, RZ, -0x1 ;  /* 0xffffffffff0f7424 */ /* 0x000fce00078e00ff */
[----:B------:R-:W-:Y:S05]  /*0950*/  WARPSYNC.COLLECTIVE R15, `(.L_x_4) ;  /* 0x000000000f087348 */ /* 0x000fea0003c00000 */
[----:B------:R0:W1:Y:S02]  /*0960*/  SHFL.BFLY P6, R14, R13, R12, R11 ;  /* 0x0c00000c0d0e7389 */ /* 0x00006400000c000b */
[----:B01----:R-:W-:Y:S05]  /*0970*/  ENDCOLLECTIVE ;  /* 0x000000000000791b */ /* 0x003fea0003800000 */
.L_x_4:
[----:B------:R-:W-:Y:S01]  /*0980*/  IMAD.MOV.U32 R12, RZ, RZ, 0x8 ;  /* 0x00000008ff0c7424 */ /* 0x000fe200078e00ff */
[----:B------:R-:W-:-:S04]  /*0990*/  I2FP.F32.U32 R14, R14 ;  /* 0x0000000e000e7245 */ /* 0x000fc80000201000 */
[----:B------:R-:W-:-:S06]  /*09a0*/  FMNMX R0, R3, R14, !PT ;  /* 0x0000000e03007209 */ /* 0x000fcc0007800000 */
[----:B------:R-:W0:Y:S02]  /*09b0*/  F2I.U32.TRUNC.NTZ R0, R0 ;  /* 0x0000000000007305 */ /* 0x000e24000020f000 */
[----:B0-----:R-:W-:Y:S01]  /*09c0*/  IMAD.MOV.U32 R13, RZ, RZ, R0 ;  /* 0x000000ffff0d7224 */ /* 0x001fe200078e0000 */
[----:B------:R-:W-:-:S07]  /*09d0*/  I2FP.F32.U32 R3, R0 ;  /* 0x0000000000037245 */ /* 0x000fce0000201000 */
[----:B------:R-:W-:Y:S05]  /*09e0*/  WARPSYNC.COLLECTIVE R15, `(.L_x_5) ;  /* 0x000000000f087348 */ /* 0x000fea0003c00000 */
[----:B------:R0:W1:Y:S02]  /*09f0*/  SHFL.BFLY P6, R14, R13, R12, R11 ;  /* 0x0c00000c0d0e7389 */ /* 0x00006400000c000b */
[----:B01----:R-:W-:Y:S05]  /*0a00*/  ENDCOLLECTIVE ;  /* 0x000000000000791b */ /* 0x003fea0003800000 */
.L_x_5:
        /* <DEDUP_REMOVED lines=9> */
.L_x_6:
        /* <DEDUP_REMOVED lines=9> */
.L_x_7:
        /* <DEDUP_REMOVED lines=9> */
.L_x_8:
[----:B------:R-:W-:Y:S05]  /*0bc0*/  BRA `(.L_x_9) ;  /* 0xfffffff8005c7947 */ /* 0x000fea000383ffff */
.L_x_10:
[----:B------:R-:W-:-:S00]  /*0bd0*/  BRA `(.L_x_10) ;  /* 0xfffffffc00fc7947 */ /* 0x000fc0000383ffff */
[----:B------:R-:W-:-:S00]  /*0be0*/  NOP ;  /* 0x0000000000007918 */ /* 0x000fc00000000000 */
        /* <DEDUP_REMOVED lines=9> */
.L_x_11:


//--------------------- .nv.global.init           --------------------------
	.section	.nv.global.init,"aw",@progbits
.nv.global.init:
	.type		$str,@object
	.size		$str,($str$1 - $str)
$str:
        /*0000*/ 	.byte	0x72, 0x65, 0x73, 0x3a, 0x20, 0x25, 0x64, 0x2d, 0x25, 0x66, 0x0a, 0x00
	.type		$str$1,@object
	.size		$str$1,(.L_1 - $str$1)
$str$1:
        /*000c*/ 	.byte	0x72, 0x65, 0x73, 0x32, 0x3a, 0x20, 0x25, 0x64, 0x2d, 0x25, 0x66, 0x0a, 0x00
.L_1:


//--------------------- .nv.shared._Z4testv       --------------------------
	.section	.nv.shared._Z4testv,"aw",@nobits
	.sectionflags	@""
	.align	4
.nv.shared._Z4testv:
	.zero		1056


//--------------------- .nv.shared.reserved.0     --------------------------
	.section	.nv.shared.reserved.0,"aw",@nobits
	.weak		__nv_reservedSMEM_offset_0_alias
	.size		__nv_reservedSMEM_offset_0_alias, 0, 64
	.other		__nv_reservedSMEM_offset_0_alias,@"STO_CUDA_RESERVED_SHARED STV_DEFAULT"
__nv_reservedSMEM_offset_0_alias:
	.zero		0
	.zero		64


//--------------------- .nv.constant0._Z4testv    --------------------------
	.section	.nv.constant0._Z4testv,"a",@progbits
	.sectionflags	@""
	.align	4
.nv.constant0._Z4testv:
	.zero		896


//--------------------- SYMBOLS --------------------------

	.type		.nv.reservedSmem.offset0,@object
	.size		.nv.reservedSmem.offset0,0x4
	.type		.nv.reservedSmem.cap,@object
	.size		.nv.reservedSmem.cap,0x4
	.type		vprintf,@function
